//
// Generated by NVIDIA NVVM Compiler
//
// Compiler Build ID: CL-36424714
// Cuda compilation tools, release 13.0, V13.0.88
// Based on NVVM 20.0.0
//

.version 9.0
.target sm_100
.address_size 64

	// .globl	_Z3addPKfS0_Pfi
.extern .func  (.param .b32 func_retval0) vprintf
(
	.param .b64 vprintf_param_0,
	.param .b64 vprintf_param_1
)
;
.global .align 1 .b8 $str[26] = {37, 115, 32, 102, 114, 111, 109, 32, 103, 112, 117, 32, 111, 110, 32, 116, 104, 114, 101, 97, 100, 32, 37, 100, 10};
.global .align 1 .b8 $str$1[81] = {116, 104, 114, 101, 97, 100, 58, 32, 37, 100, 44, 32, 37, 100, 32, 37, 100, 10, 98, 108, 111, 99, 107, 32, 73, 100, 120, 115, 58, 32, 37, 100, 44, 32, 37, 100, 32, 37, 100, 10, 98, 108, 111, 99, 107, 32, 68, 105, 109, 115, 58, 32, 37, 100, 44, 32, 37, 100, 32, 37, 100, 10, 103, 114, 105, 100, 58, 32, 37, 100, 44, 32, 37, 100, 32, 37, 100, 10, 10, 10};

.visible .entry _Z3addPKfS0_Pfi(
	.param .u64 .ptr .align 1 _Z3addPKfS0_Pfi_param_0,
	.param .u64 .ptr .align 1 _Z3addPKfS0_Pfi_param_1,
	.param .u64 .ptr .align 1 _Z3addPKfS0_Pfi_param_2,
	.param .u32 _Z3addPKfS0_Pfi_param_3
)
{
	.reg .pred 	%p<2>;
	.reg .b32 	%r<6>;
	.reg .b32 	%f<4>;
	.reg .b64 	%rd<11>;

	ld.param.u64 	%rd1, [_Z3addPKfS0_Pfi_param_0];
	ld.param.u64 	%rd2, [_Z3addPKfS0_Pfi_param_1];
	ld.param.u64 	%rd3, [_Z3addPKfS0_Pfi_param_2];
	ld.param.u32 	%r2, [_Z3addPKfS0_Pfi_param_3];
	mov.u32 	%r3, %ntid.x;
	mov.u32 	%r4, %ctaid.x;
	mov.u32 	%r5, %tid.x;
	mad.lo.s32 	%r1, %r3, %r4, %r5;
	setp.ge.s32 	%p1, %r1, %r2;
	@%p1 bra 	$L__BB0_2;
	cvta.to.global.u64 	%rd4, %rd1;
	cvta.to.global.u64 	%rd5, %rd2;
	cvta.to.global.u64 	%rd6, %rd3;
	mul.wide.s32 	%rd7, %r1, 4;
	add.s64 	%rd8, %rd4, %rd7;
	ld.global.f32 	%f1, [%rd8];
	add.s64 	%rd9, %rd5, %rd7;
	ld.global.f32 	%f2, [%rd9];
	add.f32 	%f3, %f1, %f2;
	add.s64 	%rd10, %rd6, %rd7;
	st.global.f32 	[%rd10], %f3;
$L__BB0_2:
	ret;

}
	// .globl	_Z6mataddPKfS0_Pfii
.visible .entry _Z6mataddPKfS0_Pfii(
	.param .u64 .ptr .align 1 _Z6mataddPKfS0_Pfii_param_0,
	.param .u64 .ptr .align 1 _Z6mataddPKfS0_Pfii_param_1,
	.param .u64 .ptr .align 1 _Z6mataddPKfS0_Pfii_param_2,
	.param .u32 _Z6mataddPKfS0_Pfii_param_3,
	.param .u32 _Z6mataddPKfS0_Pfii_param_4
)
{
	.reg .pred 	%p<4>;
	.reg .b32 	%r<14>;
	.reg .b32 	%f<4>;
	.reg .b64 	%rd<11>;

	ld.param.u64 	%rd1, [_Z6mataddPKfS0_Pfii_param_0];
	ld.param.u64 	%rd2, [_Z6mataddPKfS0_Pfii_param_1];
	ld.param.u64 	%rd3, [_Z6mataddPKfS0_Pfii_param_2];
	ld.param.u32 	%r2, [_Z6mataddPKfS0_Pfii_param_3];
	ld.param.u32 	%r3, [_Z6mataddPKfS0_Pfii_param_4];
	mov.u32 	%r5, %ntid.x;
	mov.u32 	%r6, %ctaid.x;
	mov.u32 	%r7, %tid.x;
	mad.lo.s32 	%r8, %r5, %r6, %r7;
	mov.u32 	%r9, %ntid.y;
	mov.u32 	%r10, %ctaid.y;
	mov.u32 	%r11, %tid.y;
	mad.lo.s32 	%r12, %r9, %r10, %r11;
	mad.lo.s32 	%r1, %r3, %r8, %r12;
	setp.ge.s32 	%p1, %r8, %r2;
	setp.ge.s32 	%p2, %r12, %r3;
	or.pred  	%p3, %p1, %p2;
	@%p3 bra 	$L__BB1_2;
	cvta.to.global.u64 	%rd4, %rd1;
	cvta.to.global.u64 	%rd5, %rd2;
	cvta.to.global.u64 	%rd6, %rd3;
	mul.wide.s32 	%rd7, %r1, 4;
	add.s64 	%rd8, %rd4, %rd7;
	ld.global.f32 	%f1, [%rd8];
	add.s64 	%rd9, %rd5, %rd7;
	ld.global.f32 	%f2, [%rd9];
	add.f32 	%f3, %f1, %f2;
	add.s64 	%rd10, %rd6, %rd7;
	st.global.f32 	[%rd10], %f3;
$L__BB1_2:
	ret;

}
	// .globl	_Z5helloPKc
.visible .entry _Z5helloPKc(
	.param .u64 .ptr .align 1 _Z5helloPKc_param_0
)
{
	.local .align 8 .b8 	__local_depot2[16];
	.reg .b64 	%SP;
	.reg .b64 	%SPL;
	.reg .b32 	%r<7>;
	.reg .b64 	%rd<6>;

	mov.u64 	%SPL, __local_depot2;
	cvta.local.u64 	%SP, %SPL;
	ld.param.u64 	%rd1, [_Z5helloPKc_param_0];
	add.u64 	%rd2, %SP, 0;
	add.u64 	%rd3, %SPL, 0;
	mov.u32 	%r1, %ntid.x;
	mov.u32 	%r2, %ctaid.x;
	mov.u32 	%r3, %tid.x;
	mad.lo.s32 	%r4, %r1, %r2, %r3;
	st.local.u64 	[%rd3], %rd1;
	st.local.u32 	[%rd3+8], %r4;
	mov.u64 	%rd4, $str;
	cvta.global.u64 	%rd5, %rd4;
	{ // callseq 0, 0
	.param .b64 param0;
	st.param.b64 	[param0], %rd5;
	.param .b64 param1;
	st.param.b64 	[param1], %rd2;
	.param .b32 retval0;
	call.uni (retval0), 
	vprintf, 
	(
	param0, 
	param1
	);
	ld.param.b32 	%r5, [retval0];
	} // callseq 0
	ret;

}
	// .globl	_Z8showgridv
.visible .entry _Z8showgridv()
{
	.local .align 16 .b8 	__local_depot3[48];
	.reg .b64 	%SP;
	.reg .b64 	%SPL;
	.reg .b32 	%r<15>;
	.reg .b64 	%rd<5>;

	mov.u64 	%SPL, __local_depot3;
	cvta.local.u64 	%SP, %SPL;
	add.u64 	%rd1, %SP, 0;
	add.u64 	%rd2, %SPL, 0;
	mov.u32 	%r1, %tid.x;
	mov.u32 	%r2, %tid.y;
	mov.u32 	%r3, %tid.z;
	mov.u32 	%r4, %ctaid.x;
	mov.u32 	%r5, %ctaid.y;
	mov.u32 	%r6, %ctaid.z;
	mov.u32 	%r7, %ntid.x;
	mov.u32 	%r8, %ntid.y;
	mov.u32 	%r9, %ntid.z;
	mov.u32 	%r10, %nctaid.x;
	mov.u32 	%r11, %nctaid.y;
	mov.u32 	%r12, %nctaid.z;
	st.local.v4.u32 	[%rd2], {%r1, %r2, %r3, %r4};
	st.local.v4.u32 	[%rd2+16], {%r5, %r6, %r7, %r8};
	st.local.v4.u32 	[%rd2+32], {%r9, %r10, %r11, %r12};
	mov.u64 	%rd3, $str$1;
	cvta.global.u64 	%rd4, %rd3;
	{ // callseq 1, 0
	.param .b64 param0;
	st.param.b64 	[param0], %rd4;
	.param .b64 param1;
	st.param.b64 	[param1], %rd1;
	.param .b32 retval0;
	call.uni (retval0), 
	vprintf, 
	(
	param0, 
	param1
	);
	ld.param.b32 	%r13, [retval0];
	} // callseq 1
	ret;

}


// ===== COMPILED SASS (sm_100) =====

	.target	sm_100

	.elftype	@"ET_EXEC"


//--------------------- .note.nv.tkinfo           --------------------------
	.section	.note.nv.tkinfo,"",@"SHT_NOTE"
	.sectionflags	@"SHF_NOTE_NV_TKINFO"
	.tkinfo
        /*0018*/ 	.word	0x00000002
        /*0030*/ 	.string	""
        /*0030*/ 	.string	"ptxas"
        /*0030*/ 	.string	"Cuda compilation tools, release 13.0, V13.0.88"
        /*0030*/ 	.string	"Build cuda_13.0.r13.0/compiler.36424714_0"
        /*0030*/ 	.string	"-arch sm_100 -m 64 "



//--------------------- .note.nv.cuinfo           --------------------------
	.section	.note.nv.cuinfo,"",@"SHT_NOTE"
	.sectionflags	@"SHF_NOTE_NV_CUINFO"
        /*0018*/ 	.short	0x0002
        /*001a*/ 	.short	0x0064
        /*001c*/ 	.short	0x0082
	.zero		2


//--------------------- .nv.info                  --------------------------
	.section	.nv.info,"",@"SHT_CUDA_INFO"
	.align	4


	//----- nvinfo : EIATTR_REGCOUNT
	.align		4
        /*0000*/ 	.byte	0x04, 0x2f
        /*0002*/ 	.short	(.L_3 - .L_2)
	.align		4
.L_2:
        /*0004*/ 	.word	index@(_Z3addPKfS0_Pfi)
        /*0008*/ 	.word	0x0000000c


	//----- nvinfo : EIATTR_FRAME_SIZE
	.align		4
.L_3:
        /*000c*/ 	.byte	0x04, 0x11
        /*000e*/ 	.short	(.L_5 - .L_4)
	.align		4
.L_4:
        /*0010*/ 	.word	index@(_Z3addPKfS0_Pfi)
        /*0014*/ 	.word	0x00000000


	//----- nvinfo : EIATTR_REGCOUNT
	.align		4
.L_5:
        /*0018*/ 	.byte	0x04, 0x2f
        /*001a*/ 	.short	(.L_7 - .L_6)
	.align		4
.L_6:
        /*001c*/ 	.word	index@(_Z6mataddPKfS0_Pfii)
        /*0020*/ 	.word	0x0000000c


	//----- nvinfo : EIATTR_FRAME_SIZE
	.align		4
.L_7:
        /*0024*/ 	.byte	0x04, 0x11
        /*0026*/ 	.short	(.L_9 - .L_8)
	.align		4
.L_8:
        /*0028*/ 	.word	index@(_Z6mataddPKfS0_Pfii)
        /*002c*/ 	.word	0x00000000


	//----- nvinfo : EIATTR_REGCOUNT
	.align		4
.L_9:
        /*0030*/ 	.byte	0x04, 0x2f
        /*0032*/ 	.short	(.L_11 - .L_10)
	.align		4
.L_10:
        /*0034*/ 	.word	index@(_Z5helloPKc)
        /*0038*/ 	.word	0x00000018


	//----- nvinfo : EIATTR_FRAME_SIZE
	.align		4
.L_11:
        /*003c*/ 	.byte	0x04, 0x11
        /*003e*/ 	.short	(.L_13 - .L_12)
	.align		4
.L_12:
        /*0040*/ 	.word	index@(_Z5helloPKc)
        /*0044*/ 	.word	0x00000010


	//----- nvinfo : EIATTR_REGCOUNT
	.align		4
.L_13:
        /*0048*/ 	.byte	0x04, 0x2f
        /*004a*/ 	.short	(.L_15 - .L_14)
	.align		4
.L_14:
        /*004c*/ 	.word	index@(_Z8showgridv)
        /*0050*/ 	.word	0x00000018


	//----- nvinfo : EIATTR_FRAME_SIZE
	.align		4
.L_15:
        /*0054*/ 	.byte	0x04, 0x11
        /*0056*/ 	.short	(.L_17 - .L_16)
	.align		4
.L_16:
        /*0058*/ 	.word	index@(_Z8showgridv)
        /*005c*/ 	.word	0x00000030


	//----- nvinfo : EIATTR_MIN_STACK_SIZE
	.align		4
.L_17:
        /*0060*/ 	.byte	0x04, 0x12
        /*0062*/ 	.short	(.L_19 - .L_18)
	.align		4
.L_18:
        /*0064*/ 	.word	index@(_Z8showgridv)
        /*0068*/ 	.word	0x00000030


	//----- nvinfo : EIATTR_MIN_STACK_SIZE
	.align		4
.L_19:
        /*006c*/ 	.byte	0x04, 0x12
        /*006e*/ 	.short	(.L_21 - .L_20)
	.align		4
.L_20:
        /*0070*/ 	.word	index@(_Z5helloPKc)
        /*0074*/ 	.word	0x00000010


	//----- nvinfo : EIATTR_MIN_STACK_SIZE
	.align		4
.L_21:
        /*0078*/ 	.byte	0x04, 0x12
        /*007a*/ 	.short	(.L_23 - .L_22)
	.align		4
.L_22:
        /*007c*/ 	.word	index@(_Z6mataddPKfS0_Pfii)
        /*0080*/ 	.word	0x00000000


	//----- nvinfo : EIATTR_MIN_STACK_SIZE
	.align		4
.L_23:
        /*0084*/ 	.byte	0x04, 0x12
        /*0086*/ 	.short	(.L_25 - .L_24)
	.align		4
.L_24:
        /*0088*/ 	.word	index@(_Z3addPKfS0_Pfi)
        /*008c*/ 	.word	0x00000000
.L_25:


//--------------------- .nv.compat                --------------------------
	.section	.nv.compat,"",@"SHT_CUDA_COMPAT_INFO"
	.align	4
        /*0000*/ 	.byte	0x02, 0x09, 0x00, 0x00, 0x02, 0x02, 0x01, 0x00, 0x02, 0x05, 0x05, 0x00, 0x03, 0x07, 0x01, 0x01
        /*0010*/ 	.byte	0x02, 0x03, 0x00, 0x00, 0x02, 0x06, 0x01, 0x00, 0x04, 0x0b, 0x08, 0x00, 0x09, 0x00, 0x00, 0x00
        /*0020*/ 	.byte	0x00, 0x00, 0x00, 0x00


//--------------------- .nv.info._Z8showgridv     --------------------------
	.section	.nv.info._Z8showgridv,"",@"SHT_CUDA_INFO"
	.sectionflags	@""
	.align	4


	//----- nvinfo : EIATTR_CUDA_API_VERSION
	.align		4
        /*0000*/ 	.byte	0x04, 0x37
        /*0002*/ 	.short	(.L_27 - .L_26)
.L_26:
        /*0004*/ 	.word	0x00000082


	//----- nvinfo : EIATTR_SPARSE_MMA_MASK
	.align		4
.L_27:
        /*0008*/ 	.byte	0x03, 0x50
        /*000a*/ 	.short	0x0000


	//----- nvinfo : EIATTR_MAXREG_COUNT
	.align		4
        /*000c*/ 	.byte	0x03, 0x1b
        /*000e*/ 	.short	0x00ff


	//----- nvinfo : EIATTR_EXTERNS
	.align		4
        /*0010*/ 	.byte	0x04, 0x0f
        /*0012*/ 	.short	(.L_29 - .L_28)


	//   ....[0]....
	.align		4
.L_28:
        /*0014*/ 	.word	index@(vprintf)


	//----- nvinfo : EIATTR_MERCURY_ISA_VERSION
	.align		4
.L_29:
        /*0018*/ 	.byte	0x03, 0x5f
        /*001a*/ 	.short	0x0101


	//----- nvinfo : EIATTR_VRC_CTA_INIT_COUNT
	.align		4
        /*001c*/ 	.byte	0x02, 0x4a
	.zero		1
	.zero		1


	//----- nvinfo : EIATTR_SYSCALL_OFFSETS
	.align		4
        /*0020*/ 	.byte	0x04, 0x46
        /*0022*/ 	.short	(.L_31 - .L_30)


	//   ....[0]....
.L_30:
        /*0024*/ 	.word	0x000001b0


	//----- nvinfo : EIATTR_EXIT_INSTR_OFFSETS
	.align		4
.L_31:
        /*0028*/ 	.byte	0x04, 0x1c
        /*002a*/ 	.short	(.L_33 - .L_32)


	//   ....[0]....
.L_32:
        /*002c*/ 	.word	0x000001c0


	//----- nvinfo : EIATTR_SW_WAR
	.align		4
.L_33:
        /*0030*/ 	.byte	0x04, 0x36
        /*0032*/ 	.short	(.L_35 - .L_34)
.L_34:
        /*0034*/ 	.word	0x00000008
.L_35:


//--------------------- .nv.info._Z5helloPKc      --------------------------
	.section	.nv.info._Z5helloPKc,"",@"SHT_CUDA_INFO"
	.sectionflags	@""
	.align	4


	//----- nvinfo : EIATTR_CUDA_API_VERSION
	.align		4
        /*0000*/ 	.byte	0x04, 0x37
        /*0002*/ 	.short	(.L_37 - .L_36)
.L_36:
        /*0004*/ 	.word	0x00000082


	//----- nvinfo : EIATTR_KPARAM_INFO
	.align		4
.L_37:
        /*0008*/ 	.byte	0x04, 0x17
        /*000a*/ 	.short	(.L_39 - .L_38)
.L_38:
        /*000c*/ 	.word	0x00000000
        /*0010*/ 	.short	0x0000
        /*0012*/ 	.short	0x0000
        /*0014*/ 	.byte	0x00, 0xf5, 0x21, 0x00


	//----- nvinfo : EIATTR_SPARSE_MMA_MASK
	.align		4
.L_39:
        /*0018*/ 	.byte	0x03, 0x50
        /*001a*/ 	.short	0x0000


	//----- nvinfo : EIATTR_MAXREG_COUNT
	.align		4
        /*001c*/ 	.byte	0x03, 0x1b
        /*001e*/ 	.short	0x00ff


	//----- nvinfo : EIATTR_EXTERNS
	.align		4
        /*0020*/ 	.byte	0x04, 0x0f
        /*0022*/ 	.short	(.L_41 - .L_40)


	//   ....[0]....
	.align		4
.L_40:
        /*0024*/ 	.word	index@(vprintf)


	//----- nvinfo : EIATTR_MERCURY_ISA_VERSION
	.align		4
.L_41:
        /*0028*/ 	.byte	0x03, 0x5f
        /*002a*/ 	.short	0x0101


	//----- nvinfo : EIATTR_VRC_CTA_INIT_COUNT
	.align		4
        /*002c*/ 	.byte	0x02, 0x4a
	.zero		1
	.zero		1


	//----- nvinfo : EIATTR_SYSCALL_OFFSETS
	.align		4
        /*0030*/ 	.byte	0x04, 0x46
        /*0032*/ 	.short	(.L_43 - .L_42)


	//   ....[0]....
.L_42:
        /*0034*/ 	.word	0x00000130


	//----- nvinfo : EIATTR_EXIT_INSTR_OFFSETS
	.align		4
.L_43:
        /*0038*/ 	.byte	0x04, 0x1c
        /*003a*/ 	.short	(.L_45 - .L_44)


	//   ....[0]....
.L_44:
        /*003c*/ 	.word	0x00000140


	//----- nvinfo : EIATTR_CBANK_PARAM_SIZE
	.align		4
.L_45:
        /*0040*/ 	.byte	0x03, 0x19
        /*0042*/ 	.short	0x0008


	//----- nvinfo : EIATTR_PARAM_CBANK
	.align		4
        /*0044*/ 	.byte	0x04, 0x0a
        /*0046*/ 	.short	(.L_47 - .L_46)
	.align		4
.L_46:
        /*0048*/ 	.word	index@(.nv.constant0._Z5helloPKc)
        /*004c*/ 	.short	0x0380
        /*004e*/ 	.short	0x0008


	//----- nvinfo : EIATTR_SW_WAR
	.align		4
.L_47:
        /*0050*/ 	.byte	0x04, 0x36
        /*0052*/ 	.short	(.L_49 - .L_48)
.L_48:
        /*0054*/ 	.word	0x00000008
.L_49:


//--------------------- .nv.info._Z6mataddPKfS0_Pfii --------------------------
	.section	.nv.info._Z6mataddPKfS0_Pfii,"",@"SHT_CUDA_INFO"
	.sectionflags	@""
	.align	4


	//----- nvinfo : EIATTR_CUDA_API_VERSION
	.align		4
        /*0000*/ 	.byte	0x04, 0x37
        /*0002*/ 	.short	(.L_51 - .L_50)
.L_50:
        /*0004*/ 	.word	0x00000082


	//----- nvinfo : EIATTR_KPARAM_INFO
	.align		4
.L_51:
        /*0008*/ 	.byte	0x04, 0x17
        /*000a*/ 	.short	(.L_53 - .L_52)
.L_52:
        /*000c*/ 	.word	0x00000000
        /*0010*/ 	.short	0x0004
        /*0012*/ 	.short	0x001c
        /*0014*/ 	.byte	0x00, 0xf0, 0x11, 0x00


	//----- nvinfo : EIATTR_KPARAM_INFO
	.align		4
.L_53:
        /*0018*/ 	.byte	0x04, 0x17
        /*001a*/ 	.short	(.L_55 - .L_54)
.L_54:
        /*001c*/ 	.word	0x00000000
        /*0020*/ 	.short	0x0003
        /*0022*/ 	.short	0x0018
        /*0024*/ 	.byte	0x00, 0xf0, 0x11, 0x00


	//----- nvinfo : EIATTR_KPARAM_INFO
	.align		4
.L_55:
        /*0028*/ 	.byte	0x04, 0x17
        /*002a*/ 	.short	(.L_57 - .L_56)
.L_56:
        /*002c*/ 	.word	0x00000000
        /*0030*/ 	.short	0x0002
        /*0032*/ 	.short	0x0010
        /*0034*/ 	.byte	0x00, 0xf5, 0x21, 0x00


	//----- nvinfo : EIATTR_KPARAM_INFO
	.align		4
.L_57:
        /*0038*/ 	.byte	0x04, 0x17
        /*003a*/ 	.short	(.L_59 - .L_58)
.L_58:
        /*003c*/ 	.word	0x00000000
        /*0040*/ 	.short	0x0001
        /*0042*/ 	.short	0x0008
        /*0044*/ 	.byte	0x00, 0xf5, 0x21, 0x00


	//----- nvinfo : EIATTR_KPARAM_INFO
	.align		4
.L_59:
        /*0048*/ 	.byte	0x04, 0x17
        /*004a*/ 	.short	(.L_61 - .L_60)
.L_60:
        /*004c*/ 	.word	0x00000000
        /*0050*/ 	.short	0x0000
        /*0052*/ 	.short	0x0000
        /*0054*/ 	.byte	0x00, 0xf5, 0x21, 0x00


	//----- nvinfo : EIATTR_SPARSE_MMA_MASK
	.align		4
.L_61:
        /*0058*/ 	.byte	0x03, 0x50
        /*005a*/ 	.short	0x0000


	//----- nvinfo : EIATTR_MAXREG_COUNT
	.align		4
        /*005c*/ 	.byte	0x03, 0x1b
        /*005e*/ 	.short	0x00ff


	//----- nvinfo : EIATTR_MERCURY_ISA_VERSION
	.align		4
        /*0060*/ 	.byte	0x03, 0x5f
        /*0062*/ 	.short	0x0101


	//----- nvinfo : EIATTR_VRC_CTA_INIT_COUNT
	.align		4
        /*0064*/ 	.byte	0x02, 0x4a
	.zero		1
	.zero		1


	//----- nvinfo : EIATTR_EXIT_INSTR_OFFSETS
	.align		4
        /*0068*/ 	.byte	0x04, 0x1c
        /*006a*/ 	.short	(.L_63 - .L_62)


	//   ....[0]....
.L_62:
        /*006c*/ 	.word	0x000000d0


	//   ....[1]....
        /*0070*/ 	.word	0x00000190


	//----- nvinfo : EIATTR_CBANK_PARAM_SIZE
	.align		4
.L_63:
        /*0074*/ 	.byte	0x03, 0x19
        /*0076*/ 	.short	0x0020


	//----- nvinfo : EIATTR_PARAM_CBANK
	.align		4
        /*0078*/ 	.byte	0x04, 0x0a
        /*007a*/ 	.short	(.L_65 - .L_64)
	.align		4
.L_64:
        /*007c*/ 	.word	index@(.nv.constant0._Z6mataddPKfS0_Pfii)
        /*0080*/ 	.short	0x0380
        /*0082*/ 	.short	0x0020


	//----- nvinfo : EIATTR_SW_WAR
	.align		4
.L_65:
        /*0084*/ 	.byte	0x04, 0x36
        /*0086*/ 	.short	(.L_67 - .L_66)
.L_66:
        /*0088*/ 	.word	0x00000008
.L_67:


//--------------------- .nv.info._Z3addPKfS0_Pfi  --------------------------
	.section	.nv.info._Z3addPKfS0_Pfi,"",@"SHT_CUDA_INFO"
	.sectionflags	@""
	.align	4


	//----- nvinfo : EIATTR_CUDA_API_VERSION
	.align		4
        /*0000*/ 	.byte	0x04, 0x37
        /*0002*/ 	.short	(.L_69 - .L_68)
.L_68:
        /*0004*/ 	.word	0x00000082


	//----- nvinfo : EIATTR_KPARAM_INFO
	.align		4
.L_69:
        /*0008*/ 	.byte	0x04, 0x17
        /*000a*/ 	.short	(.L_71 - .L_70)
.L_70:
        /*000c*/ 	.word	0x00000000
        /*0010*/ 	.short	0x0003
        /*0012*/ 	.short	0x0018
        /*0014*/ 	.byte	0x00, 0xf0, 0x11, 0x00


	//----- nvinfo : EIATTR_KPARAM_INFO
	.align		4
.L_71:
        /*0018*/ 	.byte	0x04, 0x17
        /*001a*/ 	.short	(.L_73 - .L_72)
.L_72:
        /*001c*/ 	.word	0x00000000
        /*0020*/ 	.short	0x0002
        /*0022*/ 	.short	0x0010
        /*0024*/ 	.byte	0x00, 0xf5, 0x21, 0x00


	//----- nvinfo : EIATTR_KPARAM_INFO
	.align		4
.L_73:
        /*0028*/ 	.byte	0x04, 0x17
        /*002a*/ 	.short	(.L_75 - .L_74)
.L_74:
        /*002c*/ 	.word	0x00000000
        /*0030*/ 	.short	0x0001
        /*0032*/ 	.short	0x0008
        /*0034*/ 	.byte	0x00, 0xf5, 0x21, 0x00


	//----- nvinfo : EIATTR_KPARAM_INFO
	.align		4
.L_75:
        /*0038*/ 	.byte	0x04, 0x17
        /*003a*/ 	.short	(.L_77 - .L_76)
.L_76:
        /*003c*/ 	.word	0x00000000
        /*0040*/ 	.short	0x0000
        /*0042*/ 	.short	0x0000
        /*0044*/ 	.byte	0x00, 0xf5, 0x21, 0x00


	//----- nvinfo : EIATTR_SPARSE_MMA_MASK
	.align		4
.L_77:
        /*0048*/ 	.byte	0x03, 0x50
        /*004a*/ 	.short	0x0000


	//----- nvinfo : EIATTR_MAXREG_COUNT
	.align		4
        /*004c*/ 	.byte	0x03, 0x1b
        /*004e*/ 	.short	0x00ff


	//----- nvinfo : EIATTR_MERCURY_ISA_VERSION
	.align		4
        /*0050*/ 	.byte	0x03, 0x5f
        /*0052*/ 	.short	0x0101


	//----- nvinfo : EIATTR_VRC_CTA_INIT_COUNT
	.align		4
        /*0054*/ 	.byte	0x02, 0x4a
	.zero		1
	.zero		1


	//----- nvinfo : EIATTR_EXIT_INSTR_OFFSETS
	.align		4
        /*0058*/ 	.byte	0x04, 0x1c
        /*005a*/ 	.short	(.L_79 - .L_78)


	//   ....[0]....
.L_78:
        /*005c*/ 	.word	0x00000070


	//   ....[1]....
        /*0060*/ 	.word	0x00000130


	//----- nvinfo : EIATTR_CBANK_PARAM_SIZE
	.align		4
.L_79:
        /*0064*/ 	.byte	0x03, 0x19
        /*0066*/ 	.short	0x001c


	//----- nvinfo : EIATTR_PARAM_CBANK
	.align		4
        /*0068*/ 	.byte	0x04, 0x0a
        /*006a*/ 	.short	(.L_81 - .L_80)
	.align		4
.L_80:
        /*006c*/ 	.word	index@(.nv.constant0._Z3addPKfS0_Pfi)
        /*0070*/ 	.short	0x0380
        /*0072*/ 	.short	0x001c


	//----- nvinfo : EIATTR_SW_WAR
	.align		4
.L_81:
        /*0074*/ 	.byte	0x04, 0x36
        /*0076*/ 	.short	(.L_83 - .L_82)
.L_82:
        /*0078*/ 	.word	0x00000008
.L_83:


//--------------------- .nv.callgraph             --------------------------
	.section	.nv.callgraph,"",@"SHT_CUDA_CALLGRAPH"
	.align	4
	.sectionentsize	8
	.align		4
        /*0000*/ 	.word	0x00000000
	.align		4
        /*0004*/ 	.word	0xffffffff
	.align		4
        /*0008*/ 	.word	index@(_Z8showgridv)
	.align		4
        /*000c*/ 	.word	index@(vprintf)
	.align		4
        /*0010*/ 	.word	index@(_Z5helloPKc)
	.align		4
        /*0014*/ 	.word	index@(vprintf)
	.align		4
        /*0018*/ 	.word	0x00000000
	.align		4
        /*001c*/ 	.word	0xfffffffe
	.align		4
        /*0020*/ 	.word	0x00000000
	.align		4
        /*0024*/ 	.word	0xfffffffd
	.align		4
        /*0028*/ 	.word	0x00000000
	.align		4
        /*002c*/ 	.word	0xfffffffc


//--------------------- .nv.constant4             --------------------------
	.section	.nv.constant4,"a",@progbits
	.align	8
	.align		8
.nv.constant4:
        /*0000*/ 	.dword	vprintf
	.align		8
        /*0008*/ 	.dword	$str
	.align		8
        /*0010*/ 	.dword	$str$1


//--------------------- .text._Z8showgridv        --------------------------
	.section	.text._Z8showgridv,"ax",@progbits
	.align	128
        .global         _Z8showgridv
        .type           _Z8showgridv,@function
        .size           _Z8showgridv,(.L_x_6 - _Z8showgridv)
        .other          _Z8showgridv,@"STO_CUDA_ENTRY STV_DEFAULT"
_Z8showgridv:
.text._Z8showgridv:
[----:B------:R-:W0:Y:S01]  /*0000*/  LDC R1, c[0x0][0x37c] ;  /* 0x0000df00ff017b82 */ /* 0x000e220000000800 */
[----:B------:R-:W1:Y:S01]  /*0010*/  S2R R8, SR_TID.X ;  /* 0x0000000000087919 */ /* 0x000e620000002100 */
[----:B------:R-:W2:Y:S06]  /*0020*/  LDCU UR5, c[0x0][0x2fc] ;  /* 0x00005f80ff0577ac */ /* 0x000eac0008000800 */
[----:B------:R-:W3:Y:S01]  /*0030*/  LDC R14, c[0x0][0x360] ;  /* 0x0000d800ff0e7b82 */ /* 0x000ee20000000800 */
[----:B0-----:R-:W-:Y:S01]  /*0040*/  VIADD R1, R1, 0xffffffd0 ;  /* 0xffffffd001017836 */ /* 0x001fe20000000000 */
[----:B------:R-:W1:Y:S01]  /*0050*/  S2R R9, SR_TID.Y ;  /* 0x0000000000097919 */ /* 0x000e620000002200 */
[----:B------:R-:W-:Y:S01]  /*0060*/  MOV R0, 0x0 ;  /* 0x0000000000007802 */ /* 0x000fe20000000f00 */
[----:B------:R-:W0:Y:S01]  /*0070*/  LDCU UR4, c[0x0][0x2f8] ;  /* 0x00005f00ff0477ac */ /* 0x000e220008000800 */
[----:B------:R-:W1:Y:S03]  /*0080*/  S2R R10, SR_TID.Z ;  /* 0x00000000000a7919 */ /* 0x000e660000002300 */
[----:B------:R-:W3:Y:S01]  /*0090*/  LDC R15, c[0x0][0x364] ;  /* 0x0000d900ff0f7b82 */ /* 0x000ee20000000800 */
[----:B------:R-:W4:Y:S01]  /*00a0*/  LDCU.64 UR6, c[0x4][0x10] ;  /* 0x01000200ff0677ac */ /* 0x000f220008000a00 */
[----:B------:R-:W1:Y:S01]  /*00b0*/  S2R R11, SR_CTAID.X ;  /* 0x00000000000b7919 */ /* 0x000e620000002500 */
[----:B------:R-:W3:Y:S05]  /*00c0*/  S2R R12, SR_CTAID.Y ;  /* 0x00000000000c7919 */ /* 0x000eea0000002600 */
[----:B------:R-:W5:Y:S01]  /*00d0*/  LDC R16, c[0x0][0x368] ;  /* 0x0000da00ff107b82 */ /* 0x000f620000000800 */
[----:B------:R-:W3:Y:S01]  /*00e0*/  S2R R13, SR_CTAID.Z ;  /* 0x00000000000d7919 */ /* 0x000ee20000002700 */
[----:B0-----:R-:W-:-:S06]  /*00f0*/  IADD3 R6, P0, PT, R1, UR4, RZ ;  /* 0x0000000401067c10 */ /* 0x001fcc000ff1e0ff */
[----:B------:R-:W5:Y:S01]  /*0100*/  LDC R17, c[0x0][0x370] ;  /* 0x0000dc00ff117b82 */ /* 0x000f620000000800 */
[----:B----4-:R-:W-:Y:S01]  /*0110*/  IMAD.U32 R4, RZ, RZ, UR6 ;  /* 0x00000006ff047e24 */ /* 0x010fe2000f8e00ff */
[----:B------:R-:W-:Y:S01]  /*0120*/  MOV R5, UR7 ;  /* 0x0000000700057c02 */ /* 0x000fe20008000f00 */
[----:B--2---:R-:W-:-:S05]  /*0130*/  IMAD.X R7, RZ, RZ, UR5, P0 ;  /* 0x00000005ff077e24 */ /* 0x004fca00080e06ff */
[----:B------:R-:W5:Y:S08]  /*0140*/  LDC R18, c[0x0][0x374] ;  /* 0x0000dd00ff127b82 */ /* 0x000f700000000800 */
[----:B------:R-:W5:Y:S01]  /*0150*/  LDC R19, c[0x0][0x378] ;  /* 0x0000de00ff137b82 */ /* 0x000f620000000800 */
[----:B-1----:R0:W-:Y:S07]  /*0160*/  STL.128 [R1], R8 ;  /* 0x0000000801007387 */ /* 0x0021ee0000100c00 */
[----:B------:R0:W1:Y:S01]  /*0170*/  LDC.64 R2, c[0x4][R0] ;  /* 0x0100000000027b82 */ /* 0x0000620000000a00 */
[----:B---3--:R0:W-:Y:S04]  /*0180*/  STL.128 [R1+0x10], R12 ;  /* 0x0000100c01007387 */ /* 0x0081e80000100c00 */
[----:B-----5:R0:W-:Y:S02]  /*0190*/  STL.128 [R1+0x20], R16 ;  /* 0x0000201001007387 */ /* 0x0201e40000100c00 */
[----:B------:R-:W-:-:S07]  /*01a0*/  LEPC R20, `(.L_x_0) ;  /* 0x000000001014794e */ /* 0x000fce0000000000 */
[----:B01----:R-:W-:Y:S05]  /*01b0*/  CALL.ABS.NOINC R2 ;  /* 0x0000000002007343 */ /* 0x003fea0003c00000 */
.L_x_0:
[----:B------:R-:W-:Y:S05]  /*01c0*/  EXIT ;  /* 0x000000000000794d */ /* 0x000fea0003800000 */
.L_x_1:
[----:B------:R-:W-:-:S00]  /*01d0*/  BRA `(.L_x_1) ;  /* 0xfffffffc00fc7947 */ /* 0x000fc0000383ffff */
[----:B------:R-:W-:-:S00]  /*01e0*/  NOP ;  /* 0x0000000000007918 */ /* 0x000fc00000000000 */
        /* <DEDUP_REMOVED lines=9> */
.L_x_6:


//--------------------- .text._Z5helloPKc         --------------------------
	.section	.text._Z5helloPKc,"ax",@progbits
	.align	128
        .global         _Z5helloPKc
        .type           _Z5helloPKc,@function
        .size           _Z5helloPKc,(.L_x_7 - _Z5helloPKc)
        .other          _Z5helloPKc,@"STO_CUDA_ENTRY STV_DEFAULT"
_Z5helloPKc:
.text._Z5helloPKc:
[----:B------:R-:W0:Y:S01]  /*0000*/  LDC R1, c[0x0][0x37c] ;  /* 0x0000df00ff017b82 */ /* 0x000e220000000800 */
[----:B------:R-:W1:Y:S01]  /*0010*/  S2R R0, SR_CTAID.X ;  /* 0x0000000000007919 */ /* 0x000e620000002500 */
[----:B------:R-:W2:Y:S06]  /*0020*/  LDCU UR5, c[0x0][0x2fc] ;  /* 0x00005f80ff0577ac */ /* 0x000eac0008000800 */
[----:B------:R-:W3:Y:S01]  /*0030*/  LDC.64 R8, c[0x0][0x380] ;  /* 0x0000e000ff087b82 */ /* 0x000ee20000000a00 */
[----:B------:R-:W-:Y:S01]  /*0040*/  MOV R2, 0x0 ;  /* 0x0000000000027802 */ /* 0x000fe20000000f00 */
[----:B------:R-:W1:Y:S01]  /*0050*/  S2R R3, SR_TID.X ;  /* 0x0000000000037919 */ /* 0x000e620000002100 */
[----:B------:R-:W1:Y:S01]  /*0060*/  LDCU UR6, c[0x0][0x360] ;  /* 0x00006c00ff0677ac */ /* 0x000e620008000800 */
[----:B0-----:R-:W-:Y:S01]  /*0070*/  VIADD R1, R1, 0xfffffff0 ;  /* 0xfffffff001017836 */ /* 0x001fe20000000000 */
[----:B------:R-:W0:Y:S04]  /*0080*/  LDCU UR4, c[0x0][0x2f8] ;  /* 0x00005f00ff0477ac */ /* 0x000e280008000800 */
[----:B---3--:R3:W-:Y:S01]  /*0090*/  STL.64 [R1], R8 ;  /* 0x0000000801007387 */ /* 0x0087e20000100a00 */
[----:B0-----:R-:W-:-:S05]  /*00a0*/  IADD3 R6, P0, PT, R1, UR4, RZ ;  /* 0x0000000401067c10 */ /* 0x001fca000ff1e0ff */
[----:B--2---:R-:W-:Y:S02]  /*00b0*/  IMAD.X R7, RZ, RZ, UR5, P0 ;  /* 0x00000005ff077e24 */ /* 0x004fe400080e06ff */
[----:B-1----:R-:W-:Y:S01]  /*00c0*/  IMAD R0, R0, UR6, R3 ;  /* 0x0000000600007c24 */ /* 0x002fe2000f8e0203 */
[----:B------:R-:W0:Y:S01]  /*00d0*/  LDCU.64 UR6, c[0x4][0x8] ;  /* 0x01000100ff0677ac */ /* 0x000e220008000a00 */
[----:B------:R-:W1:Y:S03]  /*00e0*/  LDC.64 R2, c[0x4][R2] ;  /* 0x0100000002027b82 */ /* 0x000e660000000a00 */
[----:B------:R3:W-:Y:S01]  /*00f0*/  STL [R1+0x8], R0 ;  /* 0x0000080001007387 */ /* 0x0007e20000100800 */
[----:B0-----:R-:W-:Y:S01]  /*0100*/  IMAD.U32 R4, RZ, RZ, UR6 ;  /* 0x00000006ff047e24 */ /* 0x001fe2000f8e00ff */
[----:B---3--:R-:W-:-:S07]  /*0110*/  MOV R5, UR7 ;  /* 0x0000000700057c02 */ /* 0x008fce0008000f00 */
[----:B------:R-:W-:-:S07]  /*0120*/  LEPC R20, `(.L_x_2) ;  /* 0x000000001014794e */ /* 0x000fce0000000000 */
[----:B-1----:R-:W-:Y:S05]  /*0130*/  CALL.ABS.NOINC R2 ;  /* 0x0000000002007343 */ /* 0x002fea0003c00000 */
.L_x_2:
[----:B------:R-:W-:Y:S05]  /*0140*/  EXIT ;  /* 0x000000000000794d */ /* 0x000fea0003800000 */
.L_x_3:
        /* <DEDUP_REMOVED lines=11> */
.L_x_7:


//--------------------- .text._Z6mataddPKfS0_Pfii --------------------------
	.section	.text._Z6mataddPKfS0_Pfii,"ax",@progbits
	.align	128
        .global         _Z6mataddPKfS0_Pfii
        .type           _Z6mataddPKfS0_Pfii,@function
        .size           _Z6mataddPKfS0_Pfii,(.L_x_8 - _Z6mataddPKfS0_Pfii)
        .other          _Z6mataddPKfS0_Pfii,@"STO_CUDA_ENTRY STV_DEFAULT"
_Z6mataddPKfS0_Pfii:
.text._Z6mataddPKfS0_Pfii:
[----:B------:R-:W-:Y:S01]  /*0000*/  LDC R1, c[0x0][0x37c] ;  /* 0x0000df00ff017b82 */ /* 0x000fe20000000800 */
[----:B------:R-:W0:Y:S01]  /*0010*/  S2R R3, SR_CTAID.Y ;  /* 0x0000000000037919 */ /* 0x000e220000002600 */
[----:B------:R-:W1:Y:S01]  /*0020*/  LDCU UR4, c[0x0][0x360] ;  /* 0x00006c00ff0477ac */ /* 0x000e620008000800 */
[----:B------:R-:W0:Y:S01]  /*0030*/  S2R R2, SR_TID.Y ;  /* 0x0000000000027919 */ /* 0x000e220000002200 */
[----:B------:R-:W0:Y:S01]  /*0040*/  LDCU UR5, c[0x0][0x364] ;  /* 0x00006c80ff0577ac */ /* 0x000e220008000800 */
[----:B------:R-:W1:Y:S01]  /*0050*/  S2R R0, SR_CTAID.X ;  /* 0x0000000000007919 */ /* 0x000e620000002500 */
[----:B------:R-:W2:Y:S01]  /*0060*/  LDCU.64 UR6, c[0x0][0x398] ;  /* 0x00007300ff0677ac */ /* 0x000ea20008000a00 */
[----:B------:R-:W1:Y:S01]  /*0070*/  S2R R5, SR_TID.X ;  /* 0x0000000000057919 */ /* 0x000e620000002100 */
[----:B0-----:R-:W-:-:S05]  /*0080*/  IMAD R3, R3, UR5, R2 ;  /* 0x0000000503037c24 */ /* 0x001fca000f8e0202 */
[----:B--2---:R-:W-:Y:S01]  /*0090*/  ISETP.GE.AND P0, PT, R3, UR7, PT ;  /* 0x0000000703007c0c */ /* 0x004fe2000bf06270 */
[----:B-1----:R-:W-:-:S04]  /*00a0*/  IMAD R0, R0, UR4, R5 ;  /* 0x0000000400007c24 */ /* 0x002fc8000f8e0205 */
[C---:B------:R-:W-:Y:S01]  /*00b0*/  IMAD R9, R0.reuse, UR7, R3 ;  /* 0x0000000700097c24 */ /* 0x040fe2000f8e0203 */
[----:B------:R-:W-:-:S13]  /*00c0*/  ISETP.GE.OR P0, PT, R0, UR6, P0 ;  /* 0x0000000600007c0c */ /* 0x000fda0008706670 */
[----:B------:R-:W-:Y:S05]  /*00d0*/  @P0 EXIT ;  /* 0x000000000000094d */ /* 0x000fea0003800000 */
[----:B------:R-:W0:Y:S01]  /*00e0*/  LDC.64 R2, c[0x0][0x380] ;  /* 0x0000e000ff027b82 */ /* 0x000e220000000a00 */
[----:B------:R-:W1:Y:S07]  /*00f0*/  LDCU.64 UR4, c[0x0][0x358] ;  /* 0x00006b00ff0477ac */ /* 0x000e6e0008000a00 */
[----:B------:R-:W2:Y:S08]  /*0100*/  LDC.64 R4, c[0x0][0x388] ;  /* 0x0000e200ff047b82 */ /* 0x000eb00000000a00 */
[----:B------:R-:W3:Y:S01]  /*0110*/  LDC.64 R6, c[0x0][0x390] ;  /* 0x0000e400ff067b82 */ /* 0x000ee20000000a00 */
[----:B0-----:R-:W-:-:S06]  /*0120*/  IMAD.WIDE R2, R9, 0x4, R2 ;  /* 0x0000000409027825 */ /* 0x001fcc00078e0202 */
[----:B-1----:R-:W4:Y:S01]  /*0130*/  LDG.E R2, desc[UR4][R2.64] ;  /* 0x0000000402027981 */ /* 0x002f22000c1e1900 */
[----:B--2---:R-:W-:-:S06]  /*0140*/  IMAD.WIDE R4, R9, 0x4, R4 ;  /* 0x0000000409047825 */ /* 0x004fcc00078e0204 */
[----:B------:R-:W4:Y:S01]  /*0150*/  LDG.E R5, desc[UR4][R4.64] ;  /* 0x0000000404057981 */ /* 0x000f22000c1e1900 */
[----:B---3--:R-:W-:-:S04]  /*0160*/  IMAD.WIDE R6, R9, 0x4, R6 ;  /* 0x0000000409067825 */ /* 0x008fc800078e0206 */
[----:B----4-:R-:W-:-:S05]  /*0170*/  FADD R9, R2, R5 ;  /* 0x0000000502097221 */ /* 0x010fca0000000000 */
[----:B------:R-:W-:Y:S01]  /*0180*/  STG.E desc[UR4][R6.64], R9 ;  /* 0x0000000906007986 */ /* 0x000fe2000c101904 */
[----:B------:R-:W-:Y:S05]  /*0190*/  EXIT ;  /* 0x000000000000794d */ /* 0x000fea0003800000 */
.L_x_4:
        /* <DEDUP_REMOVED lines=14> */
.L_x_8:


//--------------------- .text._Z3addPKfS0_Pfi     --------------------------
	.section	.text._Z3addPKfS0_Pfi,"ax",@progbits
	.align	128
        .global         _Z3addPKfS0_Pfi
        .type           _Z3addPKfS0_Pfi,@function
        .size           _Z3addPKfS0_Pfi,(.L_x_9 - _Z3addPKfS0_Pfi)
        .other          _Z3addPKfS0_Pfi,@"STO_CUDA_ENTRY STV_DEFAULT"
_Z3addPKfS0_Pfi:
.text._Z3addPKfS0_Pfi:
[----:B------:R-:W-:Y:S01]  /*0000*/  LDC R1, c[0x0][0x37c] ;  /* 0x0000df00ff017b82 */ /* 0x000fe20000000800 */
[----:B------:R-:W0:Y:S01]  /*0010*/  S2R R9, SR_CTAID.X ;  /* 0x0000000000097919 */ /* 0x000e220000002500 */
[----:B------:R-:W0:Y:S01]  /*0020*/  LDCU UR4, c[0x0][0x360] ;  /* 0x00006c00ff0477ac */ /* 0x000e220008000800 */
[----:B------:R-:W0:Y:S01]  /*0030*/  S2R R0, SR_TID.X ;  /* 0x0000000000007919 */ /* 0x000e220000002100 */
[----:B------:R-:W1:Y:S01]  /*0040*/  LDCU UR5, c[0x0][0x398] ;  /* 0x00007300ff0577ac */ /* 0x000e620008000800 */
[----:B0-----:R-:W-:-:S05]  /*0050*/  IMAD R9, R9, UR4, R0 ;  /* 0x0000000409097c24 */ /* 0x001fca000f8e0200 */
[----:B-1----:R-:W-:-:S13]  /*0060*/  ISETP.GE.AND P0, PT, R9, UR5, PT ;  /* 0x0000000509007c0c */ /* 0x002fda000bf06270 */
        /* <DEDUP_REMOVED lines=13> */
.L_x_5:
        /* <DEDUP_REMOVED lines=12> */
.L_x_9:


//--------------------- .nv.global.init           --------------------------
	.section	.nv.global.init,"aw",@progbits
.nv.global.init:
	.type		$str,@object
	.size		$str,($str$1 - $str)
$str:
        /*0000*/ 	.byte	0x25, 0x73, 0x20, 0x66, 0x72, 0x6f, 0x6d, 0x20, 0x67, 0x70, 0x75, 0x20, 0x6f, 0x6e, 0x20, 0x74
        /*0010*/ 	.byte	0x68, 0x72, 0x65, 0x61, 0x64, 0x20, 0x25, 0x64, 0x0a, 0x00
	.type		$str$1,@object
	.size		$str$1,(.L_1 - $str$1)
$str$1:
        /*001a*/ 	.byte	0x74, 0x68, 0x72, 0x65, 0x61, 0x64, 0x3a, 0x20, 0x25, 0x64, 0x2c, 0x20, 0x25, 0x64, 0x20, 0x25
        /*002a*/ 	.byte	0x64, 0x0a, 0x62, 0x6c, 0x6f, 0x63, 0x6b, 0x20, 0x49, 0x64, 0x78, 0x73, 0x3a, 0x20, 0x25, 0x64
        /*003a*/ 	.byte	0x2c, 0x20, 0x25, 0x64, 0x20, 0x25, 0x64, 0x0a, 0x62, 0x6c, 0x6f, 0x63, 0x6b, 0x20, 0x44, 0x69
        /*004a*/ 	.byte	0x6d, 0x73, 0x3a, 0x20, 0x25, 0x64, 0x2c, 0x20, 0x25, 0x64, 0x20, 0x25, 0x64, 0x0a, 0x67, 0x72
        /*005a*/ 	.byte	0x69, 0x64, 0x3a, 0x20, 0x25, 0x64, 0x2c, 0x20, 0x25, 0x64, 0x20, 0x25, 0x64, 0x0a, 0x0a, 0x0a
        /*006a*/ 	.byte	0x00
.L_1:


//--------------------- .nv.shared.reserved.0     --------------------------
	.section	.nv.shared.reserved.0,"aw",@nobits
	.weak		__nv_reservedSMEM_offset_0_alias
	.size		__nv_reservedSMEM_offset_0_alias, 0, 64
	.other		__nv_reservedSMEM_offset_0_alias,@"STO_CUDA_RESERVED_SHARED STV_DEFAULT"
__nv_reservedSMEM_offset_0_alias:
	.zero		0
	.zero		64


//--------------------- .nv.constant0._Z8showgridv --------------------------
	.section	.nv.constant0._Z8showgridv,"a",@progbits
	.sectionflags	@""
	.align	4
.nv.constant0._Z8showgridv:
	.zero		896


//--------------------- .nv.constant0._Z5helloPKc --------------------------
	.section	.nv.constant0._Z5helloPKc,"a",@progbits
	.sectionflags	@""
	.align	4
.nv.constant0._Z5helloPKc:
	.zero		904


//--------------------- .nv.constant0._Z6mataddPKfS0_Pfii --------------------------
	.section	.nv.constant0._Z6mataddPKfS0_Pfii,"a",@progbits
	.sectionflags	@""
	.align	4
.nv.constant0._Z6mataddPKfS0_Pfii:
	.zero		928


//--------------------- .nv.constant0._Z3addPKfS0_Pfi --------------------------
	.section	.nv.constant0._Z3addPKfS0_Pfi,"a",@progbits
	.sectionflags	@""
	.align	4
.nv.constant0._Z3addPKfS0_Pfi:
	.zero		924


//--------------------- SYMBOLS --------------------------

	.type		.nv.reservedSmem.offset0,@object
	.size		.nv.reservedSmem.offset0,0x4
	.type		vprintf,@function
